//
// Generated by NVIDIA NVVM Compiler
//
// Compiler Build ID: CL-36424714
// Cuda compilation tools, release 13.0, V13.0.88
// Based on NVVM 20.0.0
//

.version 9.0
.target sm_100
.address_size 64

	// .globl	_Z19decrypt_kernel_ej3BPiS_S_
.extern .func  (.param .b32 func_retval0) vprintf
(
	.param .b64 vprintf_param_0,
	.param .b64 vprintf_param_1
)
;
.extern .shared .align 16 .b8 shared_histogram[];
.extern .shared .align 16 .b8 intermedio[];
.global .align 1 .b8 $str[26] = {40, 37, 100, 44, 37, 100, 41, 32, 40, 37, 100, 44, 37, 100, 41, 32, 37, 100, 32, 43, 32, 37, 100, 32, 10};

.visible .entry _Z19decrypt_kernel_ej3BPiS_S_(
	.param .u64 .ptr .align 1 _Z19decrypt_kernel_ej3BPiS_S__param_0,
	.param .u64 .ptr .align 1 _Z19decrypt_kernel_ej3BPiS_S__param_1,
	.param .u64 .ptr .align 1 _Z19decrypt_kernel_ej3BPiS_S__param_2
)
{
	.reg .pred 	%p<3>;
	.reg .b32 	%r<26>;
	.reg .b64 	%rd<9>;

	ld.param.u64 	%rd1, [_Z19decrypt_kernel_ej3BPiS_S__param_0];
	ld.param.u64 	%rd2, [_Z19decrypt_kernel_ej3BPiS_S__param_2];
	mov.u32 	%r1, %ntid.x;
	mov.u32 	%r2, %tid.x;
	mov.u32 	%r3, %tid.y;
	mad.lo.s32 	%r4, %r3, %r1, %r2;
	setp.gt.u32 	%p1, %r4, 3;
	shl.b32 	%r7, %r4, 2;
	mov.u32 	%r8, shared_histogram;
	add.s32 	%r5, %r8, %r7;
	@%p1 bra 	$L__BB0_2;
	mov.b32 	%r9, 0;
	st.shared.u32 	[%r5], %r9;
$L__BB0_2:
	mov.u32 	%r10, %ctaid.x;
	mov.u32 	%r11, %ctaid.y;
	setp.gt.u32 	%p2, %r4, 3;
	bar.sync 	0;
	mov.u32 	%r12, %ntid.y;
	mad.lo.s32 	%r13, %r11, %r12, %r3;
	shl.b32 	%r14, %r13, 4;
	mad.lo.s32 	%r15, %r10, %r1, %r2;
	add.s32 	%r16, %r14, %r15;
	cvta.to.global.u64 	%rd3, %rd1;
	mul.wide.s32 	%rd4, %r16, 4;
	add.s64 	%rd5, %rd3, %rd4;
	ld.global.u32 	%r17, [%rd5];
	shl.b32 	%r18, %r17, 2;
	add.s32 	%r20, %r8, %r18;
	atom.shared.add.u32 	%r21, [%r20], 1;
	bar.sync 	0;
	mov.u32 	%r22, %nctaid.x;
	mad.lo.s32 	%r6, %r11, %r22, %r10;
	@%p2 bra 	$L__BB0_4;
	ld.shared.u32 	%r23, [%r5];
	shl.b32 	%r24, %r6, 2;
	add.s32 	%r25, %r24, %r4;
	cvta.to.global.u64 	%rd6, %rd2;
	mul.wide.s32 	%rd7, %r25, 4;
	add.s64 	%rd8, %rd6, %rd7;
	st.global.u32 	[%rd8], %r23;
$L__BB0_4:
	ret;

}
	// .globl	_Z9reductionPiii
.visible .entry _Z9reductionPiii(
	.param .u64 .ptr .align 1 _Z9reductionPiii_param_0,
	.param .u32 _Z9reductionPiii_param_1,
	.param .u32 _Z9reductionPiii_param_2
)
{
	.local .align 8 .b8 	__local_depot1[24];
	.reg .b64 	%SP;
	.reg .b64 	%SPL;
	.reg .pred 	%p<6>;
	.reg .b32 	%r<29>;
	.reg .b64 	%rd<12>;

	mov.u64 	%SPL, __local_depot1;
	cvta.local.u64 	%SP, %SPL;
	ld.param.u64 	%rd3, [_Z9reductionPiii_param_0];
	cvta.to.global.u64 	%rd4, %rd3;
	mov.u32 	%r1, %ctaid.x;
	mov.u32 	%r11, %ntid.x;
	mov.u32 	%r2, %tid.x;
	mad.lo.s32 	%r12, %r1, %r11, %r2;
	mov.u32 	%r3, %ctaid.y;
	mov.u32 	%r13, %ntid.y;
	mov.u32 	%r4, %tid.y;
	mad.lo.s32 	%r14, %r3, %r13, %r4;
	mul.lo.s32 	%r5, %r11, %r13;
	shr.u32 	%r28, %r5, 1;
	mad.lo.s32 	%r7, %r4, %r11, %r2;
	setp.ge.u32 	%p1, %r7, %r28;
	shl.b32 	%r15, %r14, 2;
	add.s32 	%r16, %r15, %r12;
	mul.wide.s32 	%rd5, %r16, 4;
	add.s64 	%rd1, %rd4, %rd5;
	shl.b32 	%r17, %r7, 2;
	mov.u32 	%r18, intermedio;
	add.s32 	%r8, %r18, %r17;
	@%p1 bra 	$L__BB1_2;
	ld.global.u32 	%r19, [%rd1];
	st.shared.u32 	[%r8], %r19;
$L__BB1_2:
	bar.sync 	0;
	setp.lt.u32 	%p2, %r5, 2;
	@%p2 bra 	$L__BB1_7;
	add.u64 	%rd6, %SP, 0;
	add.u64 	%rd2, %SPL, 0;
	mov.u64 	%rd9, $str;
$L__BB1_4:
	setp.ge.u32 	%p3, %r7, %r28;
	@%p3 bra 	$L__BB1_6;
	ld.shared.u32 	%r20, [%r8];
	mul.wide.s32 	%rd7, %r28, 4;
	add.s64 	%rd8, %rd1, %rd7;
	ld.global.u32 	%r21, [%rd8];
	st.local.v2.u32 	[%rd2], {%r1, %r3};
	st.local.v2.u32 	[%rd2+8], {%r2, %r4};
	st.local.v2.u32 	[%rd2+16], {%r20, %r21};
	cvta.global.u64 	%rd10, %rd9;
	{ // callseq 0, 0
	.param .b64 param0;
	st.param.b64 	[param0], %rd10;
	.param .b64 param1;
	st.param.b64 	[param1], %rd6;
	.param .b32 retval0;
	call.uni (retval0), 
	vprintf, 
	(
	param0, 
	param1
	);
	ld.param.b32 	%r22, [retval0];
	} // callseq 0
	ld.shared.u32 	%r24, [%r8];
	ld.global.u32 	%r25, [%rd8];
	add.s32 	%r26, %r25, %r24;
	st.shared.u32 	[%r8], %r26;
$L__BB1_6:
	bar.sync 	0;
	shr.u32 	%r10, %r28, 1;
	setp.gt.u32 	%p4, %r28, 1;
	mov.u32 	%r28, %r10;
	@%p4 bra 	$L__BB1_4;
$L__BB1_7:
	bar.sync 	0;
	setp.gt.u32 	%p5, %r7, 3;
	@%p5 bra 	$L__BB1_9;
	ld.shared.u32 	%r27, [%r8];
	st.global.u32 	[%rd1], %r27;
$L__BB1_9:
	ret;

}


// ===== COMPILED SASS (sm_100) =====

	.target	sm_100

	.elftype	@"ET_EXEC"


//--------------------- .note.nv.tkinfo           --------------------------
	.section	.note.nv.tkinfo,"",@"SHT_NOTE"
	.sectionflags	@"SHF_NOTE_NV_TKINFO"
	.tkinfo
        /*0018*/ 	.word	0x00000002
        /*0030*/ 	.string	""
        /*0030*/ 	.string	"ptxas"
        /*0030*/ 	.string	"Cuda compilation tools, release 13.0, V13.0.88"
        /*0030*/ 	.string	"Build cuda_13.0.r13.0/compiler.36424714_0"
        /*0030*/ 	.string	"-arch sm_100 -m 64 "



//--------------------- .note.nv.cuinfo           --------------------------
	.section	.note.nv.cuinfo,"",@"SHT_NOTE"
	.sectionflags	@"SHF_NOTE_NV_CUINFO"
        /*0018*/ 	.short	0x0002
        /*001a*/ 	.short	0x0064
        /*001c*/ 	.short	0x0082
	.zero		2


//--------------------- .nv.info                  --------------------------
	.section	.nv.info,"",@"SHT_CUDA_INFO"
	.align	4


	//----- nvinfo : EIATTR_REGCOUNT
	.align		4
        /*0000*/ 	.byte	0x04, 0x2f
        /*0002*/ 	.short	(.L_2 - .L_1)
	.align		4
.L_1:
        /*0004*/ 	.word	index@(_Z19decrypt_kernel_ej3BPiS_S_)
        /*0008*/ 	.word	0x0000000a


	//----- nvinfo : EIATTR_FRAME_SIZE
	.align		4
.L_2:
        /*000c*/ 	.byte	0x04, 0x11
        /*000e*/ 	.short	(.L_4 - .L_3)
	.align		4
.L_3:
        /*0010*/ 	.word	index@(_Z19decrypt_kernel_ej3BPiS_S_)
        /*0014*/ 	.word	0x00000000


	//----- nvinfo : EIATTR_REGCOUNT
	.align		4
.L_4:
        /*0018*/ 	.byte	0x04, 0x2f
        /*001a*/ 	.short	(.L_6 - .L_5)
	.align		4
.L_5:
        /*001c*/ 	.word	index@(_Z9reductionPiii)
        /*0020*/ 	.word	0x00000020


	//----- nvinfo : EIATTR_FRAME_SIZE
	.align		4
.L_6:
        /*0024*/ 	.byte	0x04, 0x11
        /*0026*/ 	.short	(.L_8 - .L_7)
	.align		4
.L_7:
        /*0028*/ 	.word	index@(_Z9reductionPiii)
        /*002c*/ 	.word	0x00000018


	//----- nvinfo : EIATTR_MIN_STACK_SIZE
	.align		4
.L_8:
        /*0030*/ 	.byte	0x04, 0x12
        /*0032*/ 	.short	(.L_10 - .L_9)
	.align		4
.L_9:
        /*0034*/ 	.word	index@(_Z9reductionPiii)
        /*0038*/ 	.word	0x00000018


	//----- nvinfo : EIATTR_MIN_STACK_SIZE
	.align		4
.L_10:
        /*003c*/ 	.byte	0x04, 0x12
        /*003e*/ 	.short	(.L_12 - .L_11)
	.align		4
.L_11:
        /*0040*/ 	.word	index@(_Z19decrypt_kernel_ej3BPiS_S_)
        /*0044*/ 	.word	0x00000000
.L_12:


//--------------------- .nv.compat                --------------------------
	.section	.nv.compat,"",@"SHT_CUDA_COMPAT_INFO"
	.align	4
        /*0000*/ 	.byte	0x02, 0x09, 0x00, 0x00, 0x02, 0x02, 0x01, 0x00, 0x02, 0x05, 0x05, 0x00, 0x03, 0x07, 0x01, 0x01
        /*0010*/ 	.byte	0x02, 0x03, 0x00, 0x00, 0x02, 0x06, 0x01, 0x00, 0x04, 0x0b, 0x08, 0x00, 0x09, 0x00, 0x00, 0x00
        /*0020*/ 	.byte	0x00, 0x00, 0x00, 0x00


//--------------------- .nv.info._Z9reductionPiii --------------------------
	.section	.nv.info._Z9reductionPiii,"",@"SHT_CUDA_INFO"
	.sectionflags	@""
	.align	4


	//----- nvinfo : EIATTR_CUDA_API_VERSION
	.align		4
        /*0000*/ 	.byte	0x04, 0x37
        /*0002*/ 	.short	(.L_14 - .L_13)
.L_13:
        /*0004*/ 	.word	0x00000082


	//----- nvinfo : EIATTR_KPARAM_INFO
	.align		4
.L_14:
        /*0008*/ 	.byte	0x04, 0x17
        /*000a*/ 	.short	(.L_16 - .L_15)
.L_15:
        /*000c*/ 	.word	0x00000000
        /*0010*/ 	.short	0x0002
        /*0012*/ 	.short	0x000c
        /*0014*/ 	.byte	0x00, 0xf0, 0x11, 0x00


	//----- nvinfo : EIATTR_KPARAM_INFO
	.align		4
.L_16:
        /*0018*/ 	.byte	0x04, 0x17
        /*001a*/ 	.short	(.L_18 - .L_17)
.L_17:
        /*001c*/ 	.word	0x00000000
        /*0020*/ 	.short	0x0001
        /*0022*/ 	.short	0x0008
        /*0024*/ 	.byte	0x00, 0xf0, 0x11, 0x00


	//----- nvinfo : EIATTR_KPARAM_INFO
	.align		4
.L_18:
        /*0028*/ 	.byte	0x04, 0x17
        /*002a*/ 	.short	(.L_20 - .L_19)
.L_19:
        /*002c*/ 	.word	0x00000000
        /*0030*/ 	.short	0x0000
        /*0032*/ 	.short	0x0000
        /*0034*/ 	.byte	0x00, 0xf5, 0x21, 0x00


	//----- nvinfo : EIATTR_SPARSE_MMA_MASK
	.align		4
.L_20:
        /*0038*/ 	.byte	0x03, 0x50
        /*003a*/ 	.short	0x0000


	//----- nvinfo : EIATTR_MAXREG_COUNT
	.align		4
        /*003c*/ 	.byte	0x03, 0x1b
        /*003e*/ 	.short	0x00ff


	//----- nvinfo : EIATTR_NUM_BARRIERS
	.align		4
        /*0040*/ 	.byte	0x02, 0x4c
        /*0042*/ 	.byte	0x01
	.zero		1


	//----- nvinfo : EIATTR_EXTERNS
	.align		4
        /*0044*/ 	.byte	0x04, 0x0f
        /*0046*/ 	.short	(.L_22 - .L_21)


	//   ....[0]....
	.align		4
.L_21:
        /*0048*/ 	.word	index@(vprintf)


	//----- nvinfo : EIATTR_MERCURY_ISA_VERSION
	.align		4
.L_22:
        /*004c*/ 	.byte	0x03, 0x5f
        /*004e*/ 	.short	0x0101


	//----- nvinfo : EIATTR_VRC_CTA_INIT_COUNT
	.align		4
        /*0050*/ 	.byte	0x02, 0x4a
	.zero		1
	.zero		1


	//----- nvinfo : EIATTR_SYSCALL_OFFSETS
	.align		4
        /*0054*/ 	.byte	0x04, 0x46
        /*0056*/ 	.short	(.L_24 - .L_23)


	//   ....[0]....
.L_23:
        /*0058*/ 	.word	0x00000300


	//----- nvinfo : EIATTR_EXIT_INSTR_OFFSETS
	.align		4
.L_24:
        /*005c*/ 	.byte	0x04, 0x1c
        /*005e*/ 	.short	(.L_26 - .L_25)


	//   ....[0]....
.L_25:
        /*0060*/ 	.word	0x000003c0


	//   ....[1]....
        /*0064*/ 	.word	0x000003f0


	//----- nvinfo : EIATTR_CRS_STACK_SIZE
	.align		4
.L_26:
        /*0068*/ 	.byte	0x04, 0x1e
        /*006a*/ 	.short	(.L_28 - .L_27)
.L_27:
        /*006c*/ 	.word	0x00000000


	//----- nvinfo : EIATTR_CBANK_PARAM_SIZE
	.align		4
.L_28:
        /*0070*/ 	.byte	0x03, 0x19
        /*0072*/ 	.short	0x0010


	//----- nvinfo : EIATTR_PARAM_CBANK
	.align		4
        /*0074*/ 	.byte	0x04, 0x0a
        /*0076*/ 	.short	(.L_30 - .L_29)
	.align		4
.L_29:
        /*0078*/ 	.word	index@(.nv.constant0._Z9reductionPiii)
        /*007c*/ 	.short	0x0380
        /*007e*/ 	.short	0x0010


	//----- nvinfo : EIATTR_SW_WAR
	.align		4
.L_30:
        /*0080*/ 	.byte	0x04, 0x36
        /*0082*/ 	.short	(.L_32 - .L_31)
.L_31:
        /*0084*/ 	.word	0x00000008
.L_32:


//--------------------- .nv.info._Z19decrypt_kernel_ej3BPiS_S_ --------------------------
	.section	.nv.info._Z19decrypt_kernel_ej3BPiS_S_,"",@"SHT_CUDA_INFO"
	.sectionflags	@""
	.align	4


	//----- nvinfo : EIATTR_CUDA_API_VERSION
	.align		4
        /*0000*/ 	.byte	0x04, 0x37
        /*0002*/ 	.short	(.L_34 - .L_33)
.L_33:
        /*0004*/ 	.word	0x00000082


	//----- nvinfo : EIATTR_KPARAM_INFO
	.align		4
.L_34:
        /*0008*/ 	.byte	0x04, 0x17
        /*000a*/ 	.short	(.L_36 - .L_35)
.L_35:
        /*000c*/ 	.word	0x00000000
        /*0010*/ 	.short	0x0002
        /*0012*/ 	.short	0x0010
        /*0014*/ 	.byte	0x00, 0xf5, 0x21, 0x00


	//----- nvinfo : EIATTR_KPARAM_INFO
	.align		4
.L_36:
        /*0018*/ 	.byte	0x04, 0x17
        /*001a*/ 	.short	(.L_38 - .L_37)
.L_37:
        /*001c*/ 	.word	0x00000000
        /*0020*/ 	.short	0x0001
        /*0022*/ 	.short	0x0008
        /*0024*/ 	.byte	0x00, 0xf5, 0x21, 0x00


	//----- nvinfo : EIATTR_KPARAM_INFO
	.align		4
.L_38:
        /*0028*/ 	.byte	0x04, 0x17
        /*002a*/ 	.short	(.L_40 - .L_39)
.L_39:
        /*002c*/ 	.word	0x00000000
        /*0030*/ 	.short	0x0000
        /*0032*/ 	.short	0x0000
        /*0034*/ 	.byte	0x00, 0xf5, 0x21, 0x00


	//----- nvinfo : EIATTR_SPARSE_MMA_MASK
	.align		4
.L_40:
        /*0038*/ 	.byte	0x03, 0x50
        /*003a*/ 	.short	0x0000


	//----- nvinfo : EIATTR_MAXREG_COUNT
	.align		4
        /*003c*/ 	.byte	0x03, 0x1b
        /*003e*/ 	.short	0x00ff


	//----- nvinfo : EIATTR_NUM_BARRIERS
	.align		4
        /*0040*/ 	.byte	0x02, 0x4c
        /*0042*/ 	.byte	0x01
	.zero		1


	//----- nvinfo : EIATTR_MERCURY_ISA_VERSION
	.align		4
        /*0044*/ 	.byte	0x03, 0x5f
        /*0046*/ 	.short	0x0101


	//----- nvinfo : EIATTR_VRC_CTA_INIT_COUNT
	.align		4
        /*0048*/ 	.byte	0x02, 0x4a
	.zero		1
	.zero		1


	//----- nvinfo : EIATTR_EXIT_INSTR_OFFSETS
	.align		4
        /*004c*/ 	.byte	0x04, 0x1c
        /*004e*/ 	.short	(.L_42 - .L_41)


	//   ....[0]....
.L_41:
        /*0050*/ 	.word	0x000001b0


	//   ....[1]....
        /*0054*/ 	.word	0x00000210


	//----- nvinfo : EIATTR_CBANK_PARAM_SIZE
	.align		4
.L_42:
        /*0058*/ 	.byte	0x03, 0x19
        /*005a*/ 	.short	0x0018


	//----- nvinfo : EIATTR_PARAM_CBANK
	.align		4
        /*005c*/ 	.byte	0x04, 0x0a
        /*005e*/ 	.short	(.L_44 - .L_43)
	.align		4
.L_43:
        /*0060*/ 	.word	index@(.nv.constant0._Z19decrypt_kernel_ej3BPiS_S_)
        /*0064*/ 	.short	0x0380
        /*0066*/ 	.short	0x0018


	//----- nvinfo : EIATTR_SW_WAR
	.align		4
.L_44:
        /*0068*/ 	.byte	0x04, 0x36
        /*006a*/ 	.short	(.L_46 - .L_45)
.L_45:
        /*006c*/ 	.word	0x00000008
.L_46:


//--------------------- .nv.callgraph             --------------------------
	.section	.nv.callgraph,"",@"SHT_CUDA_CALLGRAPH"
	.align	4
	.sectionentsize	8
	.align		4
        /*0000*/ 	.word	0x00000000
	.align		4
        /*0004*/ 	.word	0xffffffff
	.align		4
        /*0008*/ 	.word	index@(_Z9reductionPiii)
	.align		4
        /*000c*/ 	.word	index@(vprintf)
	.align		4
        /*0010*/ 	.word	0x00000000
	.align		4
        /*0014*/ 	.word	0xfffffffe
	.align		4
        /*0018*/ 	.word	0x00000000
	.align		4
        /*001c*/ 	.word	0xfffffffd
	.align		4
        /*0020*/ 	.word	0x00000000
	.align		4
        /*0024*/ 	.word	0xfffffffc


//--------------------- .nv.constant4             --------------------------
	.section	.nv.constant4,"a",@progbits
	.align	8
	.align		8
.nv.constant4:
        /*0000*/ 	.dword	vprintf
	.align		8
        /*0008*/ 	.dword	$str


//--------------------- .text._Z9reductionPiii    --------------------------
	.section	.text._Z9reductionPiii,"ax",@progbits
	.align	128
        .global         _Z9reductionPiii
        .type           _Z9reductionPiii,@function
        .size           _Z9reductionPiii,(.L_x_6 - _Z9reductionPiii)
        .other          _Z9reductionPiii,@"STO_CUDA_ENTRY STV_DEFAULT"
_Z9reductionPiii:
.text._Z9reductionPiii:
[----:B------:R-:W0:Y:S01]  /*0000*/  LDC R1, c[0x0][0x37c] ;  /* 0x0000df00ff017b82 */ /* 0x000e220000000800 */
[----:B------:R-:W1:Y:S01]  /*0010*/  S2R R22, SR_TID.X ;  /* 0x0000000000167919 */ /* 0x000e620000002100 */
[----:B------:R-:W2:Y:S06]  /*0020*/  LDCU UR8, c[0x0][0x2fc] ;  /* 0x00005f80ff0877ac */ /* 0x000eac0008000800 */
[----:B------:R-:W3:Y:S01]  /*0030*/  LDC.64 R28, c[0x0][0x380] ;  /* 0x0000e000ff1c7b82 */ /* 0x000ee20000000a00 */
[----:B0-----:R-:W-:Y:S01]  /*0040*/  VIADD R1, R1, 0xffffffe8 ;  /* 0xffffffe801017836 */ /* 0x001fe20000000000 */
[----:B------:R-:W1:Y:S01]  /*0050*/  S2R R23, SR_TID.Y ;  /* 0x0000000000177919 */ /* 0x000e620000002200 */
[----:B------:R-:W0:Y:S01]  /*0060*/  LDCU UR4, c[0x0][0x360] ;  /* 0x00006c00ff0477ac */ /* 0x000e220008000800 */
[----:B------:R-:W4:Y:S01]  /*0070*/  S2R R18, SR_CTAID.X ;  /* 0x0000000000127919 */ /* 0x000f220000002500 */
[----:B------:R-:W0:Y:S01]  /*0080*/  LDCU UR5, c[0x0][0x364] ;  /* 0x00006c80ff0577ac */ /* 0x000e220008000800 */
[----:B------:R-:W5:Y:S01]  /*0090*/  S2R R19, SR_CTAID.Y ;  /* 0x0000000000137919 */ /* 0x000f620000002600 */
[----:B------:R-:W2:Y:S01]  /*00a0*/  LDCU.64 UR36, c[0x0][0x358] ;  /* 0x00006b00ff2477ac */ /* 0x000ea20008000a00 */
[----:B0-----:R-:W-:-:S04]  /*00b0*/  UIMAD UR6, UR4, UR5, URZ ;  /* 0x00000005040672a4 */ /* 0x001fc8000f8e02ff */
[----:B------:R-:W-:Y:S01]  /*00c0*/  USHF.R.U32.HI UR7, URZ, 0x1, UR6 ;  /* 0x00000001ff077899 */ /* 0x000fe20008011606 */
[--C-:B-1----:R-:W-:Y:S02]  /*00d0*/  IMAD R26, R23, UR4, R22.reuse ;  /* 0x00000004171a7c24 */ /* 0x102fe4000f8e0216 */
[----:B----4-:R-:W-:-:S03]  /*00e0*/  IMAD R0, R18, UR4, R22 ;  /* 0x0000000412007c24 */ /* 0x010fc6000f8e0216 */
[----:B------:R-:W-:Y:S01]  /*00f0*/  ISETP.GE.U32.AND P0, PT, R26, UR7, PT ;  /* 0x000000071a007c0c */ /* 0x000fe2000bf06070 */
[----:B-----5:R-:W-:-:S04]  /*0100*/  IMAD R3, R19, UR5, R23 ;  /* 0x0000000513037c24 */ /* 0x020fc8000f8e0217 */
[----:B------:R-:W-:-:S04]  /*0110*/  IMAD R3, R3, 0x4, R0 ;  /* 0x0000000403037824 */ /* 0x000fc800078e0200 */
[----:B---3--:R-:W-:-:S05]  /*0120*/  IMAD.WIDE R28, R3, 0x4, R28 ;  /* 0x00000004031c7825 */ /* 0x008fca00078e021c */
[----:B--2---:R-:W2:Y:S01]  /*0130*/  @!P0 LDG.E R3, desc[UR36][R28.64] ;  /* 0x000000241c038981 */ /* 0x004ea2000c1e1900 */
[----:B------:R-:W0:Y:S01]  /*0140*/  S2UR UR5, SR_CgaCtaId ;  /* 0x00000000000579c3 */ /* 0x000e220000008800 */
[----:B------:R-:W-:Y:S01]  /*0150*/  UMOV UR4, 0x400 ;  /* 0x0000040000047882 */ /* 0x000fe20000000000 */
[----:B------:R-:W-:Y:S02]  /*0160*/  UISETP.GE.U32.AND UP0, UPT, UR6, 0x2, UPT ;  /* 0x000000020600788c */ /* 0x000fe4000bf06070 */
[----:B0-----:R-:W-:Y:S01]  /*0170*/  ULEA UR4, UR5, UR4, 0x18 ;  /* 0x0000000405047291 */ /* 0x001fe2000f8ec0ff */
[----:B------:R-:W0:Y:S05]  /*0180*/  LDCU UR5, c[0x0][0x2f8] ;  /* 0x00005f00ff0577ac */ /* 0x000e2a0008000800 */
[----:B------:R-:W-:-:S05]  /*0190*/  LEA R2, R26, UR4, 0x2 ;  /* 0x000000041a027c11 */ /* 0x000fca000f8e10ff */
[----:B--2---:R1:W-:Y:S01]  /*01a0*/  @!P0 STS [R2], R3 ;  /* 0x0000000302008388 */ /* 0x0043e20000000800 */
[----:B------:R-:W-:Y:S01]  /*01b0*/  BAR.SYNC.DEFER_BLOCKING 0x0 ;  /* 0x0000000000007b1d */ /* 0x000fe20000010000 */
[----:B0-----:R-:W-:-:S04]  /*01c0*/  IADD3 R24, P0, PT, R1, UR5, RZ ;  /* 0x0000000501187c10 */ /* 0x001fc8000ff1e0ff */
[----:B------:R-:W-:Y:S01]  /*01d0*/  IADD3.X R25, PT, PT, RZ, UR8, RZ, P0, !PT ;  /* 0x00000008ff197c10 */ /* 0x000fe200087fe4ff */
[----:B------:R-:W-:Y:S08]  /*01e0*/  BRA.U !UP0, `(.L_x_0) ;  /* 0x00000001086c7547 */ /* 0x000ff0000b800000 */
[----:B------:R-:W-:-:S07]  /*01f0*/  IMAD.U32 R27, RZ, RZ, UR7 ;  /* 0x00000007ff1b7e24 */ /* 0x000fce000f8e00ff */
.L_x_3:
[----:B------:R-:W-:-:S13]  /*0200*/  ISETP.GE.U32.AND P0, PT, R26, R27, PT ;  /* 0x0000001b1a00720c */ /* 0x000fda0003f06070 */
[----:B0-----:R-:W-:Y:S05]  /*0210*/  @P0 BRA `(.L_x_1) ;  /* 0x00000000004c0947 */ /* 0x001fea0003800000 */
[----:B------:R-:W-:Y:S01]  /*0220*/  IMAD.WIDE R16, R27, 0x4, R28 ;  /* 0x000000041b107825 */ /* 0x000fe200078e021c */
[----:B------:R-:W0:Y:S01]  /*0230*/  LDS R10, [R2] ;  /* 0x00000000020a7984 */ /* 0x000e220000000800 */
[----:B------:R-:W-:Y:S01]  /*0240*/  MOV R8, 0x0 ;  /* 0x0000000000087802 */ /* 0x000fe20000000f00 */
[----:B------:R-:W2:Y:S02]  /*0250*/  LDCU.64 UR4, c[0x4][0x8] ;  /* 0x01000100ff0477ac */ /* 0x000ea40008000a00 */
[----:B------:R-:W0:Y:S01]  /*0260*/  LDG.E R11, desc[UR36][R16.64] ;  /* 0x00000024100b7981 */ /* 0x000e22000c1e1900 */
[----:B------:R-:W-:Y:S01]  /*0270*/  MOV R6, R24 ;  /* 0x0000001800067202 */ /* 0x000fe20000000f00 */
[----:B------:R-:W-:Y:S01]  /*0280*/  IMAD.MOV.U32 R7, RZ, RZ, R25 ;  /* 0x000000ffff077224 */ /* 0x000fe200078e0019 */
[----:B------:R-:W3:Y:S01]  /*0290*/  LDC.64 R8, c[0x4][R8] ;  /* 0x0100000008087b82 */ /* 0x000ee20000000a00 */
[----:B------:R4:W-:Y:S04]  /*02a0*/  STL.64 [R1], R18 ;  /* 0x0000001201007387 */ /* 0x0009e80000100a00 */
[----:B------:R4:W-:Y:S01]  /*02b0*/  STL.64 [R1+0x8], R22 ;  /* 0x0000081601007387 */ /* 0x0009e20000100a00 */
[----:B--2---:R-:W-:Y:S01]  /*02c0*/  MOV R4, UR4 ;  /* 0x0000000400047c02 */ /* 0x004fe20008000f00 */
[----:B------:R-:W-:-:S02]  /*02d0*/  IMAD.U32 R5, RZ, RZ, UR5 ;  /* 0x00000005ff057e24 */ /* 0x000fc4000f8e00ff */
[----:B0--3--:R4:W-:Y:S05]  /*02e0*/  STL.64 [R1+0x10], R10 ;  /* 0x0000100a01007387 */ /* 0x0099ea0000100a00 */
[----:B------:R-:W-:-:S07]  /*02f0*/  LEPC R20, `(.L_x_2) ;  /* 0x000000001014794e */ /* 0x000fce0000000000 */
[----:B-1--4-:R-:W-:Y:S05]  /*0300*/  CALL.ABS.NOINC R8 ;  /* 0x0000000008007343 */ /* 0x012fea0003c00000 */
.L_x_2:
[----:B------:R-:W2:Y:S04]  /*0310*/  LDG.E R17, desc[UR36][R16.64] ;  /* 0x0000002410117981 */ /* 0x000ea8000c1e1900 */
[----:B------:R-:W2:Y:S02]  /*0320*/  LDS R0, [R2] ;  /* 0x0000000002007984 */ /* 0x000ea40000000800 */
[----:B--2---:R-:W-:-:S05]  /*0330*/  IADD3 R3, PT, PT, R0, R17, RZ ;  /* 0x0000001100037210 */ /* 0x004fca0007ffe0ff */
[----:B------:R0:W-:Y:S02]  /*0340*/  STS [R2], R3 ;  /* 0x0000000302007388 */ /* 0x0001e40000000800 */
.L_x_1:
[----:B------:R-:W-:Y:S05]  /*0350*/  WARPSYNC.ALL ;  /* 0x0000000000007948 */ /* 0x000fea0003800000 */
[----:B------:R-:W-:Y:S01]  /*0360*/  BAR.SYNC.DEFER_BLOCKING 0x0 ;  /* 0x0000000000007b1d */ /* 0x000fe20000010000 */
[----:B------:R-:W-:Y:S02]  /*0370*/  ISETP.GT.U32.AND P0, PT, R27, 0x1, PT ;  /* 0x000000011b00780c */ /* 0x000fe40003f04070 */
[----:B------:R-:W-:-:S11]  /*0380*/  SHF.R.U32.HI R27, RZ, 0x1, R27 ;  /* 0x00000001ff1b7819 */ /* 0x000fd6000001161b */
[----:B------:R-:W-:Y:S05]  /*0390*/  @P0 BRA `(.L_x_3) ;  /* 0xfffffffc00980947 */ /* 0x000fea000383ffff */
.L_x_0:
[----:B------:R-:W-:Y:S01]  /*03a0*/  BAR.SYNC.DEFER_BLOCKING 0x0 ;  /* 0x0000000000007b1d */ /* 0x000fe20000010000 */
[----:B------:R-:W-:-:S13]  /*03b0*/  ISETP.GT.U32.AND P0, PT, R26, 0x3, PT ;  /* 0x000000031a00780c */ /* 0x000fda0003f04070 */
[----:B------:R-:W-:Y:S05]  /*03c0*/  @P0 EXIT ;  /* 0x000000000000094d */ /* 0x000fea0003800000 */
[----:B01----:R-:W0:Y:S04]  /*03d0*/  LDS R3, [R2] ;  /* 0x0000000002037984 */ /* 0x003e280000000800 */
[----:B0-----:R-:W-:Y:S01]  /*03e0*/  STG.E desc[UR36][R28.64], R3 ;  /* 0x000000031c007986 */ /* 0x001fe2000c101924 */
[----:B------:R-:W-:Y:S05]  /*03f0*/  EXIT ;  /* 0x000000000000794d */ /* 0x000fea0003800000 */
.L_x_4:
[----:B------:R-:W-:-:S00]  /*0400*/  BRA `(.L_x_4) ;  /* 0xfffffffc00fc7947 */ /* 0x000fc0000383ffff */
[----:B------:R-:W-:-:S00]  /*0410*/  NOP ;  /* 0x0000000000007918 */ /* 0x000fc00000000000 */
        /* <DEDUP_REMOVED lines=14> */
.L_x_6:


//--------------------- .text._Z19decrypt_kernel_ej3BPiS_S_ --------------------------
	.section	.text._Z19decrypt_kernel_ej3BPiS_S_,"ax",@progbits
	.align	128
        .global         _Z19decrypt_kernel_ej3BPiS_S_
        .type           _Z19decrypt_kernel_ej3BPiS_S_,@function
        .size           _Z19decrypt_kernel_ej3BPiS_S_,(.L_x_7 - _Z19decrypt_kernel_ej3BPiS_S_)
        .other          _Z19decrypt_kernel_ej3BPiS_S_,@"STO_CUDA_ENTRY STV_DEFAULT"
_Z19decrypt_kernel_ej3BPiS_S_:
.text._Z19decrypt_kernel_ej3BPiS_S_:
[----:B------:R-:W-:Y:S01]  /*0000*/  LDC R1, c[0x0][0x37c] ;  /* 0x0000df00ff017b82 */ /* 0x000fe20000000800 */
[----:B------:R-:W0:Y:S01]  /*0010*/  S2R R5, SR_TID.X ;  /* 0x0000000000057919 */ /* 0x000e220000002100 */
[----:B------:R-:W0:Y:S06]  /*0020*/  LDCU UR8, c[0x0][0x360] ;  /* 0x00006c00ff0877ac */ /* 0x000e2c0008000800 */
[----:B------:R-:W1:Y:S01]  /*0030*/  S2UR UR9, SR_CTAID.Y ;  /* 0x00000000000979c3 */ /* 0x000e620000002600 */
[----:B------:R-:W0:Y:S01]  /*0040*/  S2R R4, SR_TID.Y ;  /* 0x0000000000047919 */ /* 0x000e220000002200 */
[----:B------:R-:W-:Y:S01]  /*0050*/  UMOV UR4, 0x400 ;  /* 0x0000040000047882 */ /* 0x000fe20000000000 */
[----:B------:R-:W2:Y:S01]  /*0060*/  LDCU.64 UR6, c[0x0][0x358] ;  /* 0x00006b00ff0677ac */ /* 0x000ea20008000a00 */
[----:B------:R-:W3:Y:S04]  /*0070*/  S2R R6, SR_CTAID.X ;  /* 0x0000000000067919 */ /* 0x000ee80000002500 */
[----:B------:R-:W1:Y:S08]  /*0080*/  LDC R7, c[0x0][0x364] ;  /* 0x0000d900ff077b82 */ /* 0x000e700000000800 */
[----:B------:R-:W4:Y:S08]  /*0090*/  S2UR UR5, SR_CgaCtaId ;  /* 0x00000000000579c3 */ /* 0x000f300000008800 */
[----:B------:R-:W5:Y:S01]  /*00a0*/  LDC.64 R2, c[0x0][0x380] ;  /* 0x0000e000ff027b82 */ /* 0x000f620000000a00 */
[----:B0-----:R-:W-:-:S02]  /*00b0*/  IMAD R0, R4, UR8, R5 ;  /* 0x0000000804007c24 */ /* 0x001fc4000f8e0205 */
[----:B-1----:R-:W-:Y:S02]  /*00c0*/  IMAD R4, R7, UR9, R4 ;  /* 0x0000000907047c24 */ /* 0x002fe4000f8e0204 */
[----:B---3--:R-:W-:Y:S01]  /*00d0*/  IMAD R5, R6, UR8, R5 ;  /* 0x0000000806057c24 */ /* 0x008fe2000f8e0205 */
[----:B------:R-:W-:Y:S01]  /*00e0*/  ISETP.GT.U32.AND P0, PT, R0, 0x3, PT ;  /* 0x000000030000780c */ /* 0x000fe20003f04070 */
[----:B----4-:R-:W-:-:S03]  /*00f0*/  ULEA UR4, UR5, UR4, 0x18 ;  /* 0x0000000405047291 */ /* 0x010fc6000f8ec0ff */
[----:B------:R-:W-:-:S03]  /*0100*/  LEA R5, R4, R5, 0x4 ;  /* 0x0000000504057211 */ /* 0x000fc600078e20ff */
[----:B------:R-:W-:Y:S02]  /*0110*/  LEA R4, R0, UR4, 0x2 ;  /* 0x0000000400047c11 */ /* 0x000fe4000f8e10ff */
[----:B-----5:R-:W-:-:S04]  /*0120*/  IMAD.WIDE R2, R5, 0x4, R2 ;  /* 0x0000000405027825 */ /* 0x020fc800078e0202 */
[----:B------:R0:W-:Y:S01]  /*0130*/  @!P0 STS [R4], RZ ;  /* 0x000000ff04008388 */ /* 0x0001e20000000800 */
[----:B------:R-:W-:Y:S06]  /*0140*/  BAR.SYNC.DEFER_BLOCKING 0x0 ;  /* 0x0000000000007b1d */ /* 0x000fec0000010000 */
[----:B--2---:R-:W2:Y:S02]  /*0150*/  LDG.E R2, desc[UR6][R2.64] ;  /* 0x0000000602027981 */ /* 0x004ea4000c1e1900 */
[----:B------:R-:W1:Y:S02]  /*0160*/  LDC R7, c[0x0][0x370] ;  /* 0x0000dc00ff077b82 */ /* 0x000e640000000800 */
[----:B-1----:R-:W-:Y:S01]  /*0170*/  IMAD R7, R7, UR9, R6 ;  /* 0x0000000907077c24 */ /* 0x002fe2000f8e0206 */
[----:B--2---:R-:W-:-:S05]  /*0180*/  LEA R5, R2, UR4, 0x2 ;  /* 0x0000000402057c11 */ /* 0x004fca000f8e10ff */
[----:B------:R0:W-:Y:S01]  /*0190*/  ATOMS.POPC.INC.32 RZ, [R5+URZ] ;  /* 0x0000000005ff7f8c */ /* 0x0001e2000d8000ff */
[----:B------:R-:W-:Y:S06]  /*01a0*/  BAR.SYNC.DEFER_BLOCKING 0x0 ;  /* 0x0000000000007b1d */ /* 0x000fec0000010000 */
[----:B------:R-:W-:Y:S05]  /*01b0*/  @P0 EXIT ;  /* 0x000000000000094d */ /* 0x000fea0003800000 */
[----:B0-----:R-:W0:Y:S01]  /*01c0*/  LDS R5, [R4] ;  /* 0x0000000004057984 */ /* 0x001e220000000800 */
[----:B------:R-:W1:Y:S01]  /*01d0*/  LDC.64 R2, c[0x0][0x390] ;  /* 0x0000e400ff027b82 */ /* 0x000e620000000a00 */
[----:B------:R-:W-:-:S05]  /*01e0*/  LEA R7, R7, R0, 0x2 ;  /* 0x0000000007077211 */ /* 0x000fca00078e10ff */
[----:B-1----:R-:W-:-:S05]  /*01f0*/  IMAD.WIDE R2, R7, 0x4, R2 ;  /* 0x0000000407027825 */ /* 0x002fca00078e0202 */
[----:B0-----:R-:W-:Y:S01]  /*0200*/  STG.E desc[UR6][R2.64], R5 ;  /* 0x0000000502007986 */ /* 0x001fe2000c101906 */
[----:B------:R-:W-:Y:S05]  /*0210*/  EXIT ;  /* 0x000000000000794d */ /* 0x000fea0003800000 */
.L_x_5:
        /* <DEDUP_REMOVED lines=14> */
.L_x_7:


//--------------------- .nv.global.init           --------------------------
	.section	.nv.global.init,"aw",@progbits
.nv.global.init:
	.type		$str,@object
	.size		$str,(.L_0 - $str)
$str:
        /*0000*/ 	.byte	0x28, 0x25, 0x64, 0x2c, 0x25, 0x64, 0x29, 0x20, 0x28, 0x25, 0x64, 0x2c, 0x25, 0x64, 0x29, 0x20
        /*0010*/ 	.byte	0x25, 0x64, 0x20, 0x2b, 0x20, 0x25, 0x64, 0x20, 0x0a, 0x00
.L_0:


//--------------------- .nv.shared._Z9reductionPiii --------------------------
	.section	.nv.shared._Z9reductionPiii,"aw",@nobits
	.sectionflags	@""
	.align	16
	.zero		1024


//--------------------- .nv.shared.reserved.0     --------------------------
	.section	.nv.shared.reserved.0,"aw",@nobits
	.weak		__nv_reservedSMEM_offset_0_alias
	.size		__nv_reservedSMEM_offset_0_alias, 0, 64
	.other		__nv_reservedSMEM_offset_0_alias,@"STO_CUDA_RESERVED_SHARED STV_DEFAULT"
__nv_reservedSMEM_offset_0_alias:
	.zero		0
	.zero		64


//--------------------- .nv.shared._Z19decrypt_kernel_ej3BPiS_S_ --------------------------
	.section	.nv.shared._Z19decrypt_kernel_ej3BPiS_S_,"aw",@nobits
	.sectionflags	@""
	.align	16
	.zero		1024


//--------------------- .nv.constant0._Z9reductionPiii --------------------------
	.section	.nv.constant0._Z9reductionPiii,"a",@progbits
	.sectionflags	@""
	.align	4
.nv.constant0._Z9reductionPiii:
	.zero		912


//--------------------- .nv.constant0._Z19decrypt_kernel_ej3BPiS_S_ --------------------------
	.section	.nv.constant0._Z19decrypt_kernel_ej3BPiS_S_,"a",@progbits
	.sectionflags	@""
	.align	4
.nv.constant0._Z19decrypt_kernel_ej3BPiS_S_:
	.zero		920


//--------------------- SYMBOLS --------------------------

	.type		.nv.reservedSmem.offset0,@object
	.size		.nv.reservedSmem.offset0,0x4
	.type		.nv.reservedSmem.cap,@object
	.size		.nv.reservedSmem.cap,0x4
	.type		vprintf,@function
